	.headerflags	@"EF_CUDA_TEXMODE_UNIFIED EF_CUDA_64BIT_ADDRESS EF_CUDA_SM86 EF_CUDA_VIRTUAL_SM(EF_CUDA_SM86)"
	.elftype	@"ET_EXEC"


//--------------------- .nv.info                  --------------------------
	.section	.nv.info,"",@"SHT_CUDA_INFO"
	.align	4


	//----- nvinfo : EIATTR_REGCOUNT
	.align		4
        /*0000*/ 	.byte	0x04, 0x2f
        /*0002*/ 	.short	(.L_1 - .L_0)
	.align		4
.L_0:
        /*0004*/ 	.word	index@(triton_red_fused__to_copy_mean_pow_7)
        /*0008*/ 	.word	0x00000017


	//----- nvinfo : EIATTR_MIN_STACK_SIZE
	.align		4
.L_1:
        /*000c*/ 	.byte	0x04, 0x12
        /*000e*/ 	.short	(.L_3 - .L_2)
	.align		4
.L_2:
        /*0010*/ 	.word	index@(triton_red_fused__to_copy_mean_pow_7)
        /*0014*/ 	.word	0x00000000


	//----- nvinfo : EIATTR_FRAME_SIZE
	.align		4
.L_3:
        /*0018*/ 	.byte	0x04, 0x11
        /*001a*/ 	.short	(.L_5 - .L_4)
	.align		4
.L_4:
        /*001c*/ 	.word	index@(triton_red_fused__to_copy_mean_pow_7)
        /*0020*/ 	.word	0x00000000


	//----- nvinfo : EIATTR_MIN_STACK_SIZE
	.align		4
.L_5:
        /*0024*/ 	.byte	0x04, 0x12
        /*0026*/ 	.short	(.L_7 - .L_6)
	.align		4
.L_6:
        /*0028*/ 	.word	index@(triton_red_fused__to_copy_mean_pow_7)
        /*002c*/ 	.word	0x00000000
.L_7:


//--------------------- .nv.info.triton_red_fused__to_copy_mean_pow_7 --------------------------
	.section	.nv.info.triton_red_fused__to_copy_mean_pow_7,"",@"SHT_CUDA_INFO"
	.sectionflags	@""
	.align	4


	//----- nvinfo : EIATTR_CUDA_API_VERSION
	.align		4
        /*0000*/ 	.byte	0x04, 0x37
        /*0002*/ 	.short	(.L_9 - .L_8)
.L_8:
        /*0004*/ 	.word	0x0000007c


	//----- nvinfo : EIATTR_SW2861232_WAR
	.align		4
.L_9:
        /*0008*/ 	.byte	0x01, 0x35
	.zero		2


	//----- nvinfo : EIATTR_PARAM_CBANK
	.align		4
        /*000c*/ 	.byte	0x04, 0x0a
        /*000e*/ 	.short	(.L_11 - .L_10)
	.align		4
.L_10:
        /*0010*/ 	.word	index@(.nv.constant0.triton_red_fused__to_copy_mean_pow_7)
        /*0014*/ 	.short	0x0160
        /*0016*/ 	.short	0x0020


	//----- nvinfo : EIATTR_CBANK_PARAM_SIZE
	.align		4
.L_11:
        /*0018*/ 	.byte	0x03, 0x19
        /*001a*/ 	.short	0x0020


	//----- nvinfo : EIATTR_KPARAM_INFO
	.align		4
        /*001c*/ 	.byte	0x04, 0x17
        /*001e*/ 	.short	(.L_13 - .L_12)
.L_12:
        /*0020*/ 	.word	0x00000000
        /*0024*/ 	.short	0x0004
        /*0026*/ 	.short	0x0018
        /*0028*/ 	.byte	0x00, 0xf4, 0x21, 0x00


	//----- nvinfo : EIATTR_KPARAM_INFO
	.align		4
.L_13:
        /*002c*/ 	.byte	0x04, 0x17
        /*002e*/ 	.short	(.L_15 - .L_14)
.L_14:
        /*0030*/ 	.word	0x00000000
        /*0034*/ 	.short	0x0003
        /*0036*/ 	.short	0x0014
        /*0038*/ 	.byte	0x00, 0xf0, 0x11, 0x00


	//----- nvinfo : EIATTR_KPARAM_INFO
	.align		4
.L_15:
        /*003c*/ 	.byte	0x04, 0x17
        /*003e*/ 	.short	(.L_17 - .L_16)
.L_16:
        /*0040*/ 	.word	0x00000000
        /*0044*/ 	.short	0x0002
        /*0046*/ 	.short	0x0010
        /*0048*/ 	.byte	0x00, 0xf0, 0x11, 0x00


	//----- nvinfo : EIATTR_KPARAM_INFO
	.align		4
.L_17:
        /*004c*/ 	.byte	0x04, 0x17
        /*004e*/ 	.short	(.L_19 - .L_18)
.L_18:
        /*0050*/ 	.word	0x00000000
        /*0054*/ 	.short	0x0001
        /*0056*/ 	.short	0x0008
        /*0058*/ 	.byte	0x00, 0xf4, 0x21, 0x00


	//----- nvinfo : EIATTR_KPARAM_INFO
	.align		4
.L_19:
        /*005c*/ 	.byte	0x04, 0x17
        /*005e*/ 	.short	(.L_21 - .L_20)
.L_20:
        /*0060*/ 	.word	0x00000000
        /*0064*/ 	.short	0x0000
        /*0066*/ 	.short	0x0000
        /*0068*/ 	.byte	0x00, 0xf4, 0x21, 0x00


	//----- nvinfo : EIATTR_MAXREG_COUNT
	.align		4
.L_21:
        /*006c*/ 	.byte	0x03, 0x1b
        /*006e*/ 	.short	0x0080


	//----- nvinfo : EIATTR_COOP_GROUP_MASK_REGIDS
	.align		4
        /*0070*/ 	.byte	0x04, 0x29
        /*0072*/ 	.short	(.L_23 - .L_22)


	//   ....[0]....
.L_22:
        /*0074*/ 	.word	0xffffffff


	//   ....[1]....
        /*0078*/ 	.word	0xffffffff


	//   ....[2]....
        /*007c*/ 	.word	0xffffffff


	//----- nvinfo : EIATTR_COOP_GROUP_INSTR_OFFSETS
	.align		4
.L_23:
        /*0080*/ 	.byte	0x04, 0x28
        /*0082*/ 	.short	(.L_25 - .L_24)


	//   ....[0]....
.L_24:
        /*0084*/ 	.word	0x00000570


	//   ....[1]....
        /*0088*/ 	.word	0x00000590


	//   ....[2]....
        /*008c*/ 	.word	0x000005b0


	//----- nvinfo : EIATTR_EXIT_INSTR_OFFSETS
	.align		4
.L_25:
        /*0090*/ 	.byte	0x04, 0x1c
        /*0092*/ 	.short	(.L_27 - .L_26)


	//   ....[0]....
.L_26:
        /*0094*/ 	.word	0x000005f0


	//   ....[1]....
        /*0098*/ 	.word	0x00000650


	//----- nvinfo : EIATTR_REQNTID
	.align		4
.L_27:
        /*009c*/ 	.byte	0x04, 0x10
        /*009e*/ 	.short	(.L_29 - .L_28)
.L_28:
        /*00a0*/ 	.word	0x00000200
        /*00a4*/ 	.word	0x00000001
        /*00a8*/ 	.word	0x00000001
.L_29:


//--------------------- .nv.callgraph             --------------------------
	.section	.nv.callgraph,"",@"SHT_CUDA_CALLGRAPH"
	.align	4
	.sectionentsize	8
	.align		4
        /*0000*/ 	.word	0x00000000
	.align		4
        /*0004*/ 	.word	0xffffffff
	.align		4
        /*0008*/ 	.word	0x00000000
	.align		4
        /*000c*/ 	.word	0xfffffffe
	.align		4
        /*0010*/ 	.word	0x00000000
	.align		4
        /*0014*/ 	.word	0xfffffffd
	.align		4
        /*0018*/ 	.word	0x00000000
	.align		4
        /*001c*/ 	.word	0xfffffffc


//--------------------- .nv.rel.action            --------------------------
	.section	.nv.rel.action,"",@"SHT_CUDA_RELOCINFO"
	.align	8
	.sectionentsize	8
        /*0000*/ 	.byte	0x73, 0x00, 0x00, 0x00, 0x00, 0x00, 0x00, 0x00, 0x00, 0x00, 0x00, 0x11, 0x25, 0x00, 0x05, 0x36


//--------------------- .nv.constant0.triton_red_fused__to_copy_mean_pow_7 --------------------------
	.section	.nv.constant0.triton_red_fused__to_copy_mean_pow_7,"a",@progbits
	.sectionflags	@""
	.align	4
.nv.constant0.triton_red_fused__to_copy_mean_pow_7:
	.zero		384


//--------------------- .text.triton_red_fused__to_copy_mean_pow_7 --------------------------
	.section	.text.triton_red_fused__to_copy_mean_pow_7,"ax",@progbits
	.sectionflags	@"SHF_BARRIERS=1"
	.sectioninfo	@"SHI_REGISTERS=23"
	.align	128
        .global         triton_red_fused__to_copy_mean_pow_7
        .type           triton_red_fused__to_copy_mean_pow_7,@function
        .size           triton_red_fused__to_copy_mean_pow_7,(.L_x_1 - triton_red_fused__to_copy_mean_pow_7)
        .other          triton_red_fused__to_copy_mean_pow_7,@"STO_CUDA_ENTRY STV_DEFAULT"
triton_red_fused__to_copy_mean_pow_7:
.text.triton_red_fused__to_copy_mean_pow_7:
[----:B------:R-:W-:Y:S02]  /*0000*/  MOV R1, c[0x0][0x28] ;  /* 0x00000a0000017a02 */ /* 0x000fe40000000f00 */
[----:B------:R-:W0:Y:S01]  /*0010*/  S2R R0, SR_TID.X ;  /* 0x0000000000007919 */ /* 0x000e220000002100 */
[----:B------:R-:W-:Y:S01]  /*0020*/  IMAD.MOV.U32 R15, RZ, RZ, 0x2 ;  /* 0x00000002ff0f7424 */ /* 0x000fe200078e00ff */
[----:B------:R-:W-:Y:S02]  /*0030*/  ULDC.64 UR4, c[0x0][0x118] ;  /* 0x0000460000047ab9 */ /* 0x000fe40000000a00 */
[----:B------:R-:W1:Y:S01]  /*0040*/  S2R R3, SR_CTAID.X ;  /* 0x0000000000037919 */ /* 0x000e620000002500 */
[----:B0-----:R-:W-:Y:S01]  /*0050*/  SHF.R.U32.HI R2, RZ, 0x3, R0 ;  /* 0x00000003ff027819 */ /* 0x001fe20000011600 */
[----:B-1----:R-:W-:-:S03]  /*0060*/  IMAD.SHL.U32 R3, R3, 0x40, RZ ;  /* 0x0000004003037824 */ /* 0x002fc600078e00ff */
[----:B------:R-:W-:-:S04]  /*0070*/  SGXT.U32 R2, R2, 0x6 ;  /* 0x000000060202781a */ /* 0x000fc80000000000 */
[----:B------:R-:W-:-:S04]  /*0080*/  LOP3.LUT R4, R2, R3, RZ, 0xfc, !PT ;  /* 0x0000000302047212 */ /* 0x000fc800078efcff */
[C---:B------:R-:W-:Y:S01]  /*0090*/  ISETP.GE.AND P1, PT, R4.reuse, 0x1800, PT ;  /* 0x000018000400780c */ /* 0x040fe20003f26270 */
[----:B------:R-:W-:-:S05]  /*00a0*/  IMAD.HI R5, R4, 0x2aaaaaab, RZ ;  /* 0x2aaaaaab04057827 */ /* 0x000fca00078e02ff */
[----:B------:R-:W-:-:S04]  /*00b0*/  SHF.R.U32.HI R6, RZ, 0x1, R5 ;  /* 0x00000001ff067819 */ /* 0x000fc80000011605 */
[----:B------:R-:W-:-:S05]  /*00c0*/  LEA.HI R5, R5, R6, RZ, 0x1 ;  /* 0x0000000605057211 */ /* 0x000fca00078f08ff */
[----:B------:R-:W-:Y:S01]  /*00d0*/  IMAD R8, R5, 0x18, R4 ;  /* 0x0000001805087824 */ /* 0x000fe200078e0204 */
[----:B------:R-:W-:-:S03]  /*00e0*/  SHF.L.U32 R5, R0, 0x3, RZ ;  /* 0x0000000300057819 */ /* 0x000fc600000006ff */
[----:B------:R-:W-:Y:S01]  /*00f0*/  IMAD R8, R8, 0x60, RZ ;  /* 0x0000006008087824 */ /* 0x000fe200078e02ff */
[----:B------:R-:W-:Y:S02]  /*0100*/  LOP3.LUT R7, R5, 0x38, RZ, 0xc0, !PT ;  /* 0x0000003805077812 */ /* 0x000fe400078ec0ff */
[----:B------:R-:W-:Y:S02]  /*0110*/  CS2R R4, SRZ ;  /* 0x0000000000047805 */ /* 0x000fe4000001ff00 */
[C---:B------:R-:W-:Y:S02]  /*0120*/  IADD3 R12, R7.reuse, R8, RZ ;  /* 0x00000008070c7210 */ /* 0x040fe40007ffe0ff */
[----:B------:R-:W-:Y:S02]  /*0130*/  LOP3.LUT R9, R7, 0x40, RZ, 0xfc, !PT ;  /* 0x0000004007097812 */ /* 0x000fe400078efcff */
[----:B------:R-:W-:Y:S01]  /*0140*/  CS2R R6, SRZ ;  /* 0x0000000000067805 */ /* 0x000fe2000001ff00 */
[----:B------:R-:W-:Y:S01]  /*0150*/  IMAD.WIDE R12, R12, R15, c[0x0][0x160] ;  /* 0x000058000c0c7625 */ /* 0x000fe200078e020f */
[----:B------:R-:W-:-:S03]  /*0160*/  ISETP.LT.U32.AND P0, PT, R9, 0x60, !P1 ;  /* 0x000000600900780c */ /* 0x000fc60004f01070 */
[----:B------:R-:W-:Y:S01]  /*0170*/  IMAD.IADD R14, R8, 0x1, R9 ;  /* 0x00000001080e7824 */ /* 0x000fe200078e0209 */
[----:B------:R-:W2:Y:S01]  /*0180*/  @!P1 LDG.E.EF.128 R4, [R12.64] ;  /* 0x000000040c049981 */ /* 0x000ea2000c0e1d00 */
[----:B------:R-:W-:Y:S01]  /*0190*/  CS2R R8, SRZ ;  /* 0x0000000000087805 */ /* 0x000fe2000001ff00 */
[----:B------:R-:W-:Y:S01]  /*01a0*/  CS2R R10, SRZ ;  /* 0x00000000000a7805 */ /* 0x000fe2000001ff00 */
[----:B------:R-:W-:-:S06]  /*01b0*/  IMAD.WIDE R14, R14, R15, c[0x0][0x160] ;  /* 0x000058000e0e7625 */ /* 0x000fcc00078e020f */
[----:B------:R-:W3:Y:S01]  /*01c0*/  @P0 LDG.E.EF.128 R8, [R14.64] ;  /* 0x000000040e080981 */ /* 0x000ee2000c0e1d00 */
[----:B------:R-:W-:Y:S02]  /*01d0*/  LOP3.LUT R3, R3, 0x3f, R0, 0xf8, !PT ;  /* 0x0000003f03037812 */ /* 0x000fe400078ef800 */
[C---:B--2---:R-:W-:Y:S02]  /*01e0*/  PRMT R18, R4.reuse, 0x7632, R18 ;  /* 0x0000763204127816 */ /* 0x044fe40000000012 */
[----:B------:R-:W-:Y:S02]  /*01f0*/  SHF.L.U32 R12, R4, 0x10, RZ ;  /* 0x00000010040c7819 */ /* 0x000fe400000006ff */
[C---:B------:R-:W-:Y:S01]  /*0200*/  PRMT R16, R5.reuse, 0x7632, R16 ;  /* 0x0000763205107816 */ /* 0x040fe20000000010 */
[----:B------:R-:W-:Y:S01]  /*0210*/  IMAD.U32 R18, R18, 0x10000, RZ ;  /* 0x0001000012127824 */ /* 0x000fe200078e00ff */
[----:B------:R-:W-:Y:S01]  /*0220*/  SHF.L.U32 R17, R5, 0x10, RZ ;  /* 0x0000001005117819 */ /* 0x000fe200000006ff */
[----:B------:R-:W-:Y:S01]  /*0230*/  FMUL R12, R12, R12 ;  /* 0x0000000c0c0c7220 */ /* 0x000fe20000400000 */
[----:B------:R-:W-:Y:S01]  /*0240*/  SHF.L.U32 R16, R16, 0x10, RZ ;  /* 0x0000001010107819 */ /* 0x000fe200000006ff */
[----:B------:R-:W-:Y:S01]  /*0250*/  FMUL R18, R18, R18 ;  /* 0x0000001212127220 */ /* 0x000fe20000400000 */
[C---:B---3--:R-:W-:Y:S01]  /*0260*/  PRMT R13, R8.reuse, 0x7632, R13 ;  /* 0x00007632080d7816 */ /* 0x048fe2000000000d */
[----:B------:R-:W-:Y:S01]  /*0270*/  FMUL R17, R17, R17 ;  /* 0x0000001111117220 */ /* 0x000fe20000400000 */
[----:B------:R-:W-:Y:S01]  /*0280*/  SHF.L.U32 R20, R8, 0x10, RZ ;  /* 0x0000001008147819 */ /* 0x000fe200000006ff */
[----:B------:R-:W-:Y:S01]  /*0290*/  IMAD.U32 R8, R9, 0x10000, RZ ;  /* 0x0001000009087824 */ /* 0x000fe200078e00ff */
[----:B------:R-:W-:Y:S01]  /*02a0*/  SHF.L.U32 R15, R13, 0x10, RZ ;  /* 0x000000100d0f7819 */ /* 0x000fe200000006ff */
[----:B------:R-:W-:Y:S01]  /*02b0*/  FMUL R16, R16, R16 ;  /* 0x0000001010107220 */ /* 0x000fe20000400000 */
[----:B------:R-:W-:-:S02]  /*02c0*/  FSEL R13, R12, RZ, !P1 ;  /* 0x000000ff0c0d7208 */ /* 0x000fc40004800000 */
[----:B------:R-:W-:Y:S02]  /*02d0*/  FSEL R18, R18, RZ, !P1 ;  /* 0x000000ff12127208 */ /* 0x000fe40004800000 */
[C---:B------:R-:W-:Y:S01]  /*02e0*/  PRMT R5, R6.reuse, 0x7632, R5 ;  /* 0x0000763206057816 */ /* 0x040fe20000000005 */
[----:B------:R-:W-:Y:S01]  /*02f0*/  IMAD.U32 R6, R6, 0x10000, RZ ;  /* 0x0001000006067824 */ /* 0x000fe200078e00ff */
[----:B------:R-:W-:Y:S01]  /*0300*/  @P0 FFMA R13, R20, R20, R13 ;  /* 0x00000014140d0223 */ /* 0x000fe2000000000d */
[----:B------:R-:W-:Y:S01]  /*0310*/  @P0 FFMA R18, R15, R15, R18 ;  /* 0x0000000f0f120223 */ /* 0x000fe20000000012 */
[----:B------:R-:W-:Y:S01]  /*0320*/  FSEL R17, R17, RZ, !P1 ;  /* 0x000000ff11117208 */ /* 0x000fe20004800000 */
[----:B------:R-:W-:Y:S01]  /*0330*/  IMAD.U32 R5, R5, 0x10000, RZ ;  /* 0x0001000005057824 */ /* 0x000fe200078e00ff */
[----:B------:R-:W-:Y:S01]  /*0340*/  PRMT R9, R9, 0x7632, R9 ;  /* 0x0000763209097816 */ /* 0x000fe20000000009 */
[----:B------:R-:W-:Y:S01]  /*0350*/  FADD R18, R18, R13 ;  /* 0x0000000d12127221 */ /* 0x000fe20000000000 */
[----:B------:R-:W-:Y:S01]  /*0360*/  FMUL R6, R6, R6 ;  /* 0x0000000606067220 */ /* 0x000fe20000400000 */
[----:B------:R-:W-:Y:S01]  /*0370*/  FSEL R16, R16, RZ, !P1 ;  /* 0x000000ff10107208 */ /* 0x000fe20004800000 */
[----:B------:R-:W-:Y:S01]  /*0380*/  @P0 FFMA R17, R8, R8, R17 ;  /* 0x0000000808110223 */ /* 0x000fe20000000011 */
[----:B------:R-:W-:Y:S01]  /*0390*/  SHF.L.U32 R13, R9, 0x10, RZ ;  /* 0x00000010090d7819 */ /* 0x000fe200000006ff */
[----:B------:R-:W-:Y:S01]  /*03a0*/  FMUL R5, R5, R5 ;  /* 0x0000000505057220 */ /* 0x000fe20000400000 */
[C---:B------:R-:W-:Y:S01]  /*03b0*/  PRMT R4, R7.reuse, 0x7632, R4 ;  /* 0x0000763207047816 */ /* 0x040fe20000000004 */
[----:B------:R-:W-:Y:S01]  /*03c0*/  IMAD.U32 R7, R7, 0x10000, RZ ;  /* 0x0001000007077824 */ /* 0x000fe200078e00ff */
[C---:B------:R-:W-:Y:S01]  /*03d0*/  PRMT R8, R10.reuse, 0x7632, R8 ;  /* 0x000076320a087816 */ /* 0x040fe20000000008 */
[----:B------:R-:W-:Y:S01]  /*03e0*/  IMAD.U32 R15, R10, 0x10000, RZ ;  /* 0x000100000a0f7824 */ /* 0x000fe200078e00ff */
[----:B------:R-:W-:Y:S01]  /*03f0*/  FSEL R6, R6, RZ, !P1 ;  /* 0x000000ff06067208 */ /* 0x000fe20004800000 */
[----:B------:R-:W-:Y:S01]  /*0400*/  @P0 FFMA R16, R13, R13, R16 ;  /* 0x0000000d0d100223 */ /* 0x000fe20000000010 */
[----:B------:R-:W-:Y:S01]  /*0410*/  FADD R17, R17, R18 ;  /* 0x0000001211117221 */ /* 0x000fe20000000000 */
[----:B------:R-:W-:Y:S01]  /*0420*/  SHF.L.U32 R4, R4, 0x10, RZ ;  /* 0x0000001004047819 */ /* 0x000fe200000006ff */
[----:B------:R-:W-:Y:S01]  /*0430*/  FMUL R7, R7, R7 ;  /* 0x0000000707077220 */ /* 0x000fe20000400000 */
[----:B------:R-:W-:Y:S01]  /*0440*/  FSEL R5, R5, RZ, !P1 ;  /* 0x000000ff05057208 */ /* 0x000fe20004800000 */
[----:B------:R-:W-:Y:S01]  /*0450*/  IMAD.U32 R8, R8, 0x10000, RZ ;  /* 0x0001000008087824 */ /* 0x000fe200078e00ff */
[----:B------:R-:W-:Y:S01]  /*0460*/  @P0 FFMA R6, R15, R15, R6 ;  /* 0x0000000f0f060223 */ /* 0x000fe20000000006 */
[----:B------:R-:W-:Y:S01]  /*0470*/  FADD R17, R16, R17 ;  /* 0x0000001110117221 */ /* 0x000fe20000000000 */
[----:B------:R-:W-:Y:S01]  /*0480*/  FMUL R4, R4, R4 ;  /* 0x0000000404047220 */ /* 0x000fe20000400000 */
[C---:B------:R-:W-:Y:S01]  /*0490*/  PRMT R9, R11.reuse, 0x7632, R9 ;  /* 0x000076320b097816 */ /* 0x040fe20000000009 */
[----:B------:R-:W-:Y:S01]  /*04a0*/  @P0 FFMA R5, R8, R8, R5 ;  /* 0x0000000808050223 */ /* 0x000fe20000000005 */
[----:B------:R-:W-:Y:S01]  /*04b0*/  SHF.L.U32 R10, R11, 0x10, RZ ;  /* 0x000000100b0a7819 */ /* 0x000fe200000006ff */
[----:B------:R-:W-:Y:S01]  /*04c0*/  FADD R6, R6, R17 ;  /* 0x0000001106067221 */ /* 0x000fe20000000000 */
[----:B------:R-:W-:-:S02]  /*04d0*/  FSEL R7, R7, RZ, !P1 ;  /* 0x000000ff07077208 */ /* 0x000fc40004800000 */
[----:B------:R-:W-:Y:S01]  /*04e0*/  SHF.L.U32 R9, R9, 0x10, RZ ;  /* 0x0000001009097819 */ /* 0x000fe200000006ff */
[----:B------:R-:W-:Y:S01]  /*04f0*/  FADD R6, R5, R6 ;  /* 0x0000000605067221 */ /* 0x000fe20000000000 */
[----:B------:R-:W-:Y:S01]  /*0500*/  FSEL R4, R4, RZ, !P1 ;  /* 0x000000ff04047208 */ /* 0x000fe20004800000 */
[----:B------:R-:W-:-:S04]  /*0510*/  @P0 FFMA R7, R10, R10, R7 ;  /* 0x0000000a0a070223 */ /* 0x000fc80000000007 */
[----:B------:R-:W-:Y:S01]  /*0520*/  @P0 FFMA R4, R9, R9, R4 ;  /* 0x0000000909040223 */ /* 0x000fe20000000004 */
[----:B------:R-:W-:Y:S01]  /*0530*/  FADD R7, R7, R6 ;  /* 0x0000000607077221 */ /* 0x000fe20000000000 */
[----:B------:R-:W-:-:S03]  /*0540*/  LOP3.LUT P0, RZ, R0, 0x1c0, RZ, 0xc0, !PT ;  /* 0x000001c000ff7812 */ /* 0x000fc6000780c0ff */
[----:B------:R-:W-:Y:S01]  /*0550*/  FADD R7, R4, R7 ;  /* 0x0000000704077221 */ /* 0x000fe20000000000 */
[----:B------:R-:W-:-:S04]  /*0560*/  ISETP.LT.AND P0, PT, R3, 0x1800, !P0 ;  /* 0x000018000300780c */ /* 0x000fc80004701270 */
[----:B------:R-:W0:Y:S02]  /*0570*/  SHFL.BFLY PT, R4, R7, 0x4, 0x1f ;  /* 0x0c801f0007047f89 */ /* 0x000e2400000e0000 */
[----:B0-----:R-:W-:-:S05]  /*0580*/  FADD R4, R7, R4 ;  /* 0x0000000407047221 */ /* 0x001fca0000000000 */
[----:B------:R-:W0:Y:S02]  /*0590*/  SHFL.BFLY PT, R5, R4, 0x2, 0x1f ;  /* 0x0c401f0004057f89 */ /* 0x000e2400000e0000 */
[----:B0-----:R-:W-:-:S05]  /*05a0*/  FADD R5, R4, R5 ;  /* 0x0000000504057221 */ /* 0x001fca0000000000 */
[----:B------:R-:W0:Y:S02]  /*05b0*/  SHFL.BFLY PT, R6, R5, 0x1, 0x1f ;  /* 0x0c201f0005067f89 */ /* 0x000e2400000e0000 */
[----:B0-----:R-:W-:-:S05]  /*05c0*/  FADD R9, R5, R6 ;  /* 0x0000000605097221 */ /* 0x001fca0000000000 */
[----:B------:R0:W-:Y:S04]  /*05d0*/  STS [R2.X4], R9 ;  /* 0x0000000902007388 */ /* 0x0001e80000004800 */
[----:B------:R-:W-:Y:S06]  /*05e0*/  BAR.SYNC.DEFER_BLOCKING 0x0 ;  /* 0x0000000000007b1d */ /* 0x000fec0000010000 */
[----:B------:R-:W-:Y:S05]  /*05f0*/  @!P0 EXIT ;  /* 0x000000000000894d */ /* 0x000fea0003800000 */
[----:B0-----:R-:W-:Y:S02]  /*0600*/  LOP3.LUT R0, R0, 0x3f, RZ, 0xc0, !PT ;  /* 0x0000003f00007812 */ /* 0x001fe400078ec0ff */
[----:B------:R-:W-:-:S03]  /*0610*/  MOV R2, 0x4 ;  /* 0x0000000400027802 */ /* 0x000fc60000000f00 */
[----:B------:R-:W0:Y:S02]  /*0620*/  LDS R5, [R0.X4] ;  /* 0x0000000000057984 */ /* 0x000e240000004800 */
[----:B------:R-:W-:-:S05]  /*0630*/  IMAD.WIDE R2, R3, R2, c[0x0][0x168] ;  /* 0x00005a0003027625 */ /* 0x000fca00078e0202 */
[----:B0-----:R-:W-:Y:S01]  /*0640*/  STG.E [R2.64], R5 ;  /* 0x0000000502007986 */ /* 0x001fe2000c101904 */
[----:B------:R-:W-:Y:S05]  /*0650*/  EXIT ;  /* 0x000000000000794d */ /* 0x000fea0003800000 */
.L_x_0:
[----:B------:R-:W-:-:S00]  /*0660*/  BRA `(.L_x_0) ;  /* 0xfffffff000007947 */ /* 0x000fc0000383ffff */
[----:B------:R-:W-:-:S00]  /*0670*/  NOP ;  /* 0x0000000000007918 */ /* 0x000fc00000000000 */
        /* <DEDUP_REMOVED lines=8> */
.L_x_1:


//--------------------- .nv.shared.triton_red_fused__to_copy_mean_pow_7 --------------------------
	.section	.nv.shared.triton_red_fused__to_copy_mean_pow_7,"aw",@nobits
	.sectionflags	@""
	.align	16
